	.headerflags	@"EF_CUDA_TEXMODE_UNIFIED EF_CUDA_64BIT_ADDRESS EF_CUDA_ACCELERATORS EF_CUDA_SM90 EF_CUDA_VIRTUAL_SM(EF_CUDA_SM90)"
	.elftype	@"ET_EXEC"


//--------------------- .nv.info                  --------------------------
	.section	.nv.info,"",@"SHT_CUDA_INFO"
	.align	4


	//----- nvinfo : EIATTR_REGCOUNT
	.align		4
        /*0000*/ 	.byte	0x04, 0x2f
        /*0002*/ 	.short	(.L_1 - .L_0)
	.align		4
.L_0:
        /*0004*/ 	.word	index@(triton_poi_fused_view_3)
        /*0008*/ 	.word	0x0000000c


	//----- nvinfo : EIATTR_MIN_STACK_SIZE
	.align		4
.L_1:
        /*000c*/ 	.byte	0x04, 0x12
        /*000e*/ 	.short	(.L_3 - .L_2)
	.align		4
.L_2:
        /*0010*/ 	.word	index@(triton_poi_fused_view_3)
        /*0014*/ 	.word	0x00000000


	//----- nvinfo : EIATTR_FRAME_SIZE
	.align		4
.L_3:
        /*0018*/ 	.byte	0x04, 0x11
        /*001a*/ 	.short	(.L_5 - .L_4)
	.align		4
.L_4:
        /*001c*/ 	.word	index@(triton_poi_fused_view_3)
        /*0020*/ 	.word	0x00000000


	//----- nvinfo : EIATTR_MIN_STACK_SIZE
	.align		4
.L_5:
        /*0024*/ 	.byte	0x04, 0x12
        /*0026*/ 	.short	(.L_7 - .L_6)
	.align		4
.L_6:
        /*0028*/ 	.word	index@(triton_poi_fused_view_3)
        /*002c*/ 	.word	0x00000000
.L_7:


//--------------------- .nv.info.triton_poi_fused_view_3 --------------------------
	.section	.nv.info.triton_poi_fused_view_3,"",@"SHT_CUDA_INFO"
	.sectionflags	@""
	.align	4


	//----- nvinfo : EIATTR_CUDA_API_VERSION
	.align		4
        /*0000*/ 	.byte	0x04, 0x37
        /*0002*/ 	.short	(.L_9 - .L_8)
.L_8:
        /*0004*/ 	.word	0x0000007c


	//----- nvinfo : EIATTR_KPARAM_INFO
	.align		4
.L_9:
        /*0008*/ 	.byte	0x04, 0x17
        /*000a*/ 	.short	(.L_11 - .L_10)
.L_10:
        /*000c*/ 	.word	0x00000000
        /*0010*/ 	.short	0x0002
        /*0012*/ 	.short	0x0010
        /*0014*/ 	.byte	0x00, 0xf0, 0x11, 0x00


	//----- nvinfo : EIATTR_KPARAM_INFO
	.align		4
.L_11:
        /*0018*/ 	.byte	0x04, 0x17
        /*001a*/ 	.short	(.L_13 - .L_12)
.L_12:
        /*001c*/ 	.word	0x00000000
        /*0020*/ 	.short	0x0001
        /*0022*/ 	.short	0x0008
        /*0024*/ 	.byte	0x00, 0xf4, 0x21, 0x00


	//----- nvinfo : EIATTR_KPARAM_INFO
	.align		4
.L_13:
        /*0028*/ 	.byte	0x04, 0x17
        /*002a*/ 	.short	(.L_15 - .L_14)
.L_14:
        /*002c*/ 	.word	0x00000000
        /*0030*/ 	.short	0x0000
        /*0032*/ 	.short	0x0000
        /*0034*/ 	.byte	0x00, 0xf4, 0x21, 0x00


	//----- nvinfo : EIATTR_SPARSE_MMA_MASK
	.align		4
.L_15:
        /*0038*/ 	.byte	0x03, 0x50
        /*003a*/ 	.short	0x0000


	//----- nvinfo : EIATTR_MAXREG_COUNT
	.align		4
        /*003c*/ 	.byte	0x03, 0x1b
        /*003e*/ 	.short	0x00ff


	//----- nvinfo : EIATTR_EXIT_INSTR_OFFSETS
	.align		4
        /*0040*/ 	.byte	0x04, 0x1c
        /*0042*/ 	.short	(.L_17 - .L_16)


	//   ....[0]....
.L_16:
        /*0044*/ 	.word	0x00000110


	//   ....[1]....
        /*0048*/ 	.word	0x00000130


	//----- nvinfo : EIATTR_REQNTID
	.align		4
.L_17:
        /*004c*/ 	.byte	0x04, 0x10
        /*004e*/ 	.short	(.L_19 - .L_18)
.L_18:
        /*0050*/ 	.word	0x00000080
        /*0054*/ 	.word	0x00000001
        /*0058*/ 	.word	0x00000001


	//----- nvinfo : EIATTR_CRS_STACK_SIZE
	.align		4
.L_19:
        /*005c*/ 	.byte	0x04, 0x1e
        /*005e*/ 	.short	(.L_21 - .L_20)
.L_20:
        /*0060*/ 	.word	0x00000000


	//----- nvinfo : EIATTR_CBANK_PARAM_SIZE
	.align		4
.L_21:
        /*0064*/ 	.byte	0x03, 0x19
        /*0066*/ 	.short	0x0014


	//----- nvinfo : EIATTR_PARAM_CBANK
	.align		4
        /*0068*/ 	.byte	0x04, 0x0a
        /*006a*/ 	.short	(.L_23 - .L_22)
	.align		4
.L_22:
        /*006c*/ 	.word	index@(.nv.constant0.triton_poi_fused_view_3)
        /*0070*/ 	.short	0x0210
        /*0072*/ 	.short	0x0014


	//----- nvinfo : EIATTR_SW_WAR
	.align		4
.L_23:
        /*0074*/ 	.byte	0x04, 0x36
        /*0076*/ 	.short	(.L_25 - .L_24)
.L_24:
        /*0078*/ 	.word	0x00000008
.L_25:


//--------------------- .nv.callgraph             --------------------------
	.section	.nv.callgraph,"",@"SHT_CUDA_CALLGRAPH"
	.align	4
	.sectionentsize	8
	.align		4
        /*0000*/ 	.word	0x00000000
	.align		4
        /*0004*/ 	.word	0xffffffff
	.align		4
        /*0008*/ 	.word	0x00000000
	.align		4
        /*000c*/ 	.word	0xfffffffe
	.align		4
        /*0010*/ 	.word	0x00000000
	.align		4
        /*0014*/ 	.word	0xfffffffd
	.align		4
        /*0018*/ 	.word	0x00000000
	.align		4
        /*001c*/ 	.word	0xfffffffc


//--------------------- .text.triton_poi_fused_view_3 --------------------------
	.section	.text.triton_poi_fused_view_3,"ax",@progbits
	.align	128
        .global         triton_poi_fused_view_3
        .type           triton_poi_fused_view_3,@function
        .size           triton_poi_fused_view_3,(.L_x_3 - triton_poi_fused_view_3)
        .other          triton_poi_fused_view_3,@"STO_CUDA_ENTRY STV_DEFAULT"
triton_poi_fused_view_3:
.text.triton_poi_fused_view_3:
[----:B------:R-:W0:Y:S02]  /*0000*/  LDC R1, c[0x0][0x28] ;  /* 0x00000a00ff017b82 */ /* 0x000e240000000800 */
[----:B------:R-:W1:Y:S01]  /*0010*/  S2R R0, SR_TID.X ;  /* 0x0000000000007919 */ /* 0x000e620000002100 */
[----:B------:R-:W2:Y:S01]  /*0020*/  LDC.64 R4, c[0x0][0x218] ;  /* 0x00008600ff047b82 */ /* 0x000ea20000000a00 */
[----:B------:R-:W-:Y:S01]  /*0030*/  ULDC.64 UR4, c[0x0][0x208] ;  /* 0x0000820000047ab9 */ /* 0x000fe20000000a00 */
[----:B------:R-:W-:Y:S01]  /*0040*/  BSSY B0, `(.L_x_0) ;  /* 0x000000c000007945 */ /* 0x000fe20003800000 */
[----:B------:R-:W3:Y:S05]  /*0050*/  S2R R7, SR_CTAID.X ;  /* 0x0000000000077919 */ /* 0x000eea0000002500 */
[----:B------:R-:W4:Y:S01]  /*0060*/  LDC.64 R2, c[0x0][0x210] ;  /* 0x00008400ff027b82 */ /* 0x000f220000000a00 */
[----:B-1----:R-:W-:-:S04]  /*0070*/  LOP3.LUT R0, R0, 0x7f, RZ, 0xc0, !PT ;  /* 0x0000007f00007812 */ /* 0x002fc800078ec0ff */
[----:B---3--:R-:W-:-:S04]  /*0080*/  LEA R7, R7, R0, 0x7 ;  /* 0x0000000007077211 */ /* 0x008fc800078e38ff */
[C---:B------:R-:W-:Y:S01]  /*0090*/  ISETP.GE.AND P0, PT, R7.reuse, 0x800, PT ;  /* 0x000008000700780c */ /* 0x040fe20003f06270 */
[----:B--2---:R-:W-:Y:S01]  /*00a0*/  IMAD.WIDE R4, R7, 0x4, R4 ;  /* 0x0000000407047825 */ /* 0x004fe200078e0204 */
[----:B------:R-:W-:Y:S01]  /*00b0*/  IADD3 R9, R7, 0x800, RZ ;  /* 0x0000080007097810 */ /* 0x000fe20007ffe0ff */
[----:B------:R-:W-:-:S04]  /*00c0*/  HFMA2.MMA R7, -RZ, RZ, 0, 0 ;  /* 0x00000000ff077435 */ /* 0x000fc800000001ff */
[----:B----4-:R-:W-:-:S06]  /*00d0*/  IMAD.WIDE R2, R9, 0x4, R2 ;  /* 0x0000000409027825 */ /* 0x010fcc00078e0202 */
[----:B------:R-:W-:Y:S05]  /*00e0*/  @P0 BRA `(.L_x_1) ;  /* 0x0000000000040947 */ /* 0x000fea0003800000 */
[----:B------:R1:W5:Y:S02]  /*00f0*/  LDG.E R7, desc[UR4][R2.64] ;  /* 0x0000000402077981 */ /* 0x000364000c1e1900 */
.L_x_1:
[----:B------:R-:W-:Y:S05]  /*0100*/  BSYNC B0 ;  /* 0x0000000000007941 */ /* 0x000fea0003800000 */
.L_x_0:
[----:B------:R-:W-:Y:S05]  /*0110*/  @P0 EXIT ;  /* 0x000000000000094d */ /* 0x000fea0003800000 */
[----:B-----5:R-:W-:Y:S01]  /*0120*/  STG.E desc[UR4][R4.64], R7 ;  /* 0x0000000704007986 */ /* 0x020fe2000c101904 */
[----:B------:R-:W-:Y:S05]  /*0130*/  EXIT ;  /* 0x000000000000794d */ /* 0x000fea0003800000 */
.L_x_2:
[----:B------:R-:W-:-:S00]  /*0140*/  BRA `(.L_x_2) ;  /* 0xfffffffc00fc7947 */ /* 0x000fc0000383ffff */
[----:B------:R-:W-:-:S00]  /*0150*/  NOP ;  /* 0x0000000000007918 */ /* 0x000fc00000000000 */
        /* <DEDUP_REMOVED lines=10> */
.L_x_3:


//--------------------- .nv.constant0.triton_poi_fused_view_3 --------------------------
	.section	.nv.constant0.triton_poi_fused_view_3,"a",@progbits
	.sectionflags	@""
	.align	4
.nv.constant0.triton_poi_fused_view_3:
	.zero		548
